//
// Generated by NVIDIA NVVM Compiler
//
// Compiler Build ID: CL-36424714
// Cuda compilation tools, release 13.0, V13.0.88
// Based on NVVM 20.0.0
//

.version 9.0
.target sm_100
.address_size 64

	// .globl	log_softmax_forward
.extern .shared .align 16 .b8 shared_data[];

.visible .entry log_softmax_forward(
	.param .u64 .ptr .align 1 log_softmax_forward_param_0,
	.param .u64 .ptr .align 1 log_softmax_forward_param_1,
	.param .u32 log_softmax_forward_param_2,
	.param .u32 log_softmax_forward_param_3
)
{
	.reg .pred 	%p<16>;
	.reg .b32 	%r<40>;
	.reg .b32 	%f<61>;
	.reg .b64 	%rd<12>;

	ld.param.u64 	%rd3, [log_softmax_forward_param_0];
	ld.param.u64 	%rd4, [log_softmax_forward_param_1];
	ld.param.u32 	%r19, [log_softmax_forward_param_3];
	cvta.to.global.u64 	%rd1, %rd4;
	mov.u32 	%r1, %ctaid.x;
	mov.u32 	%r39, %tid.x;
	setp.ge.s32 	%p1, %r39, %r19;
	mov.f32 	%f58, 0fFF7FFFFF;
	@%p1 bra 	$L__BB0_3;
	mul.lo.s32 	%r3, %r19, %r1;
	mov.f32 	%f58, 0fFF7FFFFF;
	mov.u32 	%r4, %ntid.x;
	mov.u32 	%r35, %r39;
$L__BB0_2:
	add.s32 	%r20, %r35, %r3;
	mul.wide.s32 	%rd5, %r20, 4;
	add.s64 	%rd6, %rd1, %rd5;
	ld.global.f32 	%f11, [%rd6];
	max.f32 	%f58, %f58, %f11;
	add.s32 	%r35, %r35, %r4;
	setp.lt.s32 	%p2, %r35, %r19;
	@%p2 bra 	$L__BB0_2;
$L__BB0_3:
	shl.b32 	%r21, %r39, 2;
	mov.u32 	%r22, shared_data;
	add.s32 	%r7, %r22, %r21;
	st.shared.f32 	[%r7], %f58;
	bar.sync 	0;
	mov.u32 	%r8, %ntid.x;
	setp.lt.u32 	%p3, %r8, 2;
	@%p3 bra 	$L__BB0_8;
	mov.u32 	%r36, %r8;
$L__BB0_5:
	shr.u32 	%r10, %r36, 1;
	setp.ge.u32 	%p4, %r39, %r10;
	@%p4 bra 	$L__BB0_7;
	ld.shared.f32 	%f12, [%r7];
	shl.b32 	%r23, %r10, 2;
	add.s32 	%r24, %r7, %r23;
	ld.shared.f32 	%f13, [%r24];
	max.f32 	%f14, %f12, %f13;
	st.shared.f32 	[%r7], %f14;
$L__BB0_7:
	bar.sync 	0;
	setp.gt.u32 	%p5, %r36, 3;
	mov.u32 	%r36, %r10;
	@%p5 bra 	$L__BB0_5;
$L__BB0_8:
	setp.ge.s32 	%p6, %r39, %r19;
	ld.shared.f32 	%f4, [shared_data];
	bar.sync 	0;
	mov.f32 	%f60, 0f00000000;
	@%p6 bra 	$L__BB0_11;
	mul.lo.s32 	%r11, %r19, %r1;
	mov.f32 	%f60, 0f00000000;
	mov.u32 	%r37, %r39;
$L__BB0_10:
	add.s32 	%r25, %r37, %r11;
	mul.wide.s32 	%rd7, %r25, 4;
	add.s64 	%rd8, %rd1, %rd7;
	ld.global.f32 	%f17, [%rd8];
	sub.f32 	%f18, %f17, %f4;
	fma.rn.f32 	%f19, %f18, 0f3BBB989D, 0f3F000000;
	cvt.sat.f32.f32 	%f20, %f19;
	mov.f32 	%f21, 0f4B400001;
	mov.f32 	%f22, 0f437C0000;
	fma.rm.f32 	%f23, %f20, %f22, %f21;
	add.f32 	%f24, %f23, 0fCB40007F;
	neg.f32 	%f25, %f24;
	fma.rn.f32 	%f26, %f18, 0f3FB8AA3B, %f25;
	fma.rn.f32 	%f27, %f18, 0f32A57060, %f26;
	mov.b32 	%r26, %f23;
	shl.b32 	%r27, %r26, 23;
	mov.b32 	%f28, %r27;
	ex2.approx.ftz.f32 	%f29, %f27;
	fma.rn.f32 	%f60, %f29, %f28, %f60;
	add.s32 	%r37, %r37, %r8;
	setp.lt.s32 	%p7, %r37, %r19;
	@%p7 bra 	$L__BB0_10;
$L__BB0_11:
	setp.lt.u32 	%p8, %r8, 2;
	st.shared.f32 	[%r7], %f60;
	bar.sync 	0;
	@%p8 bra 	$L__BB0_16;
	mov.u32 	%r38, %r8;
$L__BB0_13:
	shr.u32 	%r15, %r38, 1;
	setp.ge.u32 	%p9, %r39, %r15;
	@%p9 bra 	$L__BB0_15;
	shl.b32 	%r28, %r15, 2;
	add.s32 	%r29, %r7, %r28;
	ld.shared.f32 	%f30, [%r29];
	ld.shared.f32 	%f31, [%r7];
	add.f32 	%f32, %f30, %f31;
	st.shared.f32 	[%r7], %f32;
$L__BB0_15:
	bar.sync 	0;
	setp.gt.u32 	%p10, %r38, 3;
	mov.u32 	%r38, %r15;
	@%p10 bra 	$L__BB0_13;
$L__BB0_16:
	setp.ge.s32 	%p11, %r39, %r19;
	@%p11 bra 	$L__BB0_19;
	ld.shared.f32 	%f33, [shared_data];
	setp.lt.f32 	%p12, %f33, 0f00800000;
	mul.f32 	%f34, %f33, 0f4B000000;
	selp.f32 	%f35, %f34, %f33, %p12;
	mov.b32 	%r30, %f35;
	add.s32 	%r31, %r30, -1059760811;
	and.b32  	%r32, %r31, -8388608;
	sub.s32 	%r33, %r30, %r32;
	mov.b32 	%f36, %r33;
	add.f32 	%f37, %f36, 0fBF800000;
	mul.lo.s32 	%r16, %r19, %r1;
	cvta.to.global.u64 	%rd2, %rd3;
	setp.eq.f32 	%p13, %f35, 0f00000000;
	fma.rn.f32 	%f38, %f35, 0f7F800000, 0f7F800000;
	setp.gt.u32 	%p14, %r30, 2139095039;
	fma.rn.f32 	%f39, %f37, 0fBE055027, 0f3E1039F6;
	fma.rn.f32 	%f40, %f39, %f37, 0fBDF8CDCC;
	fma.rn.f32 	%f41, %f40, %f37, 0f3E0F2955;
	fma.rn.f32 	%f42, %f41, %f37, 0fBE2AD8B9;
	fma.rn.f32 	%f43, %f42, %f37, 0f3E4CED0B;
	fma.rn.f32 	%f44, %f43, %f37, 0fBE7FFF22;
	fma.rn.f32 	%f45, %f44, %f37, 0f3EAAAA78;
	fma.rn.f32 	%f46, %f45, %f37, 0fBF000000;
	mul.f32 	%f47, %f37, %f46;
	fma.rn.f32 	%f48, %f47, %f37, %f37;
	cvt.rn.f32.s32 	%f49, %r32;
	selp.f32 	%f50, 0fC1B80000, 0f00000000, %p12;
	fma.rn.f32 	%f51, %f49, 0f34000000, %f50;
	fma.rn.f32 	%f52, %f51, 0f3F317218, %f48;
	selp.f32 	%f53, %f38, %f52, %p14;
	selp.f32 	%f54, 0fFF800000, %f53, %p13;
	add.f32 	%f8, %f4, %f54;
$L__BB0_18:
	add.s32 	%r34, %r39, %r16;
	mul.wide.s32 	%rd9, %r34, 4;
	add.s64 	%rd10, %rd1, %rd9;
	ld.global.f32 	%f55, [%rd10];
	sub.f32 	%f56, %f55, %f8;
	add.s64 	%rd11, %rd2, %rd9;
	st.global.f32 	[%rd11], %f56;
	add.s32 	%r39, %r39, %r8;
	setp.lt.s32 	%p15, %r39, %r19;
	@%p15 bra 	$L__BB0_18;
$L__BB0_19:
	ret;

}
	// .globl	log_softmax_backward
.visible .entry log_softmax_backward(
	.param .u64 .ptr .align 1 log_softmax_backward_param_0,
	.param .u64 .ptr .align 1 log_softmax_backward_param_1,
	.param .u64 .ptr .align 1 log_softmax_backward_param_2,
	.param .u32 log_softmax_backward_param_3,
	.param .u32 log_softmax_backward_param_4
)
{
	.reg .pred 	%p<8>;
	.reg .b32 	%r<26>;
	.reg .b32 	%f<29>;
	.reg .b64 	%rd<13>;

	ld.param.u64 	%rd4, [log_softmax_backward_param_0];
	ld.param.u64 	%rd6, [log_softmax_backward_param_1];
	ld.param.u64 	%rd5, [log_softmax_backward_param_2];
	ld.param.u32 	%r14, [log_softmax_backward_param_4];
	cvta.to.global.u64 	%rd1, %rd6;
	mov.u32 	%r1, %ctaid.x;
	mov.u32 	%r25, %tid.x;
	setp.ge.s32 	%p1, %r25, %r14;
	mov.f32 	%f28, 0f00000000;
	@%p1 bra 	$L__BB1_3;
	mul.lo.s32 	%r3, %r14, %r1;
	mov.f32 	%f28, 0f00000000;
	mov.u32 	%r4, %ntid.x;
	mov.u32 	%r23, %r25;
$L__BB1_2:
	add.s32 	%r15, %r23, %r3;
	mul.wide.s32 	%rd7, %r15, 4;
	add.s64 	%rd8, %rd1, %rd7;
	ld.global.f32 	%f7, [%rd8];
	add.f32 	%f28, %f28, %f7;
	add.s32 	%r23, %r23, %r4;
	setp.lt.s32 	%p2, %r23, %r14;
	@%p2 bra 	$L__BB1_2;
$L__BB1_3:
	shl.b32 	%r16, %r25, 2;
	mov.u32 	%r17, shared_data;
	add.s32 	%r7, %r17, %r16;
	st.shared.f32 	[%r7], %f28;
	bar.sync 	0;
	mov.u32 	%r8, %ntid.x;
	setp.lt.u32 	%p3, %r8, 2;
	@%p3 bra 	$L__BB1_8;
	mov.u32 	%r24, %r8;
$L__BB1_5:
	shr.u32 	%r10, %r24, 1;
	setp.ge.u32 	%p4, %r25, %r10;
	@%p4 bra 	$L__BB1_7;
	shl.b32 	%r18, %r10, 2;
	add.s32 	%r19, %r7, %r18;
	ld.shared.f32 	%f8, [%r19];
	ld.shared.f32 	%f9, [%r7];
	add.f32 	%f10, %f8, %f9;
	st.shared.f32 	[%r7], %f10;
$L__BB1_7:
	bar.sync 	0;
	setp.gt.u32 	%p5, %r24, 3;
	mov.u32 	%r24, %r10;
	@%p5 bra 	$L__BB1_5;
$L__BB1_8:
	setp.ge.s32 	%p6, %r25, %r14;
	@%p6 bra 	$L__BB1_11;
	ld.shared.f32 	%f4, [shared_data];
	mul.lo.s32 	%r11, %r14, %r1;
	cvta.to.global.u64 	%rd2, %rd5;
	cvta.to.global.u64 	%rd3, %rd4;
$L__BB1_10:
	add.s32 	%r20, %r25, %r11;
	mul.wide.s32 	%rd9, %r20, 4;
	add.s64 	%rd10, %rd1, %rd9;
	ld.global.f32 	%f11, [%rd10];
	add.s64 	%rd11, %rd2, %rd9;
	ld.global.f32 	%f12, [%rd11];
	fma.rn.f32 	%f13, %f12, 0f3BBB989D, 0f3F000000;
	cvt.sat.f32.f32 	%f14, %f13;
	mov.f32 	%f15, 0f4B400001;
	mov.f32 	%f16, 0f437C0000;
	fma.rm.f32 	%f17, %f14, %f16, %f15;
	add.f32 	%f18, %f17, 0fCB40007F;
	neg.f32 	%f19, %f18;
	fma.rn.f32 	%f20, %f12, 0f3FB8AA3B, %f19;
	fma.rn.f32 	%f21, %f12, 0f32A57060, %f20;
	mov.b32 	%r21, %f17;
	shl.b32 	%r22, %r21, 23;
	mov.b32 	%f22, %r22;
	ex2.approx.ftz.f32 	%f23, %f21;
	mul.f32 	%f24, %f23, %f22;
	mul.f32 	%f25, %f4, %f24;
	sub.f32 	%f26, %f11, %f25;
	add.s64 	%rd12, %rd3, %rd9;
	st.global.f32 	[%rd12], %f26;
	add.s32 	%r25, %r25, %r8;
	setp.lt.s32 	%p7, %r25, %r14;
	@%p7 bra 	$L__BB1_10;
$L__BB1_11:
	ret;

}


// ===== COMPILED SASS (sm_100) =====

	.target	sm_100

	.elftype	@"ET_EXEC"


//--------------------- .note.nv.tkinfo           --------------------------
	.section	.note.nv.tkinfo,"",@"SHT_NOTE"
	.sectionflags	@"SHF_NOTE_NV_TKINFO"
	.tkinfo
        /*0018*/ 	.word	0x00000002
        /*0030*/ 	.string	""
        /*0030*/ 	.string	"ptxas"
        /*0030*/ 	.string	"Cuda compilation tools, release 13.0, V13.0.88"
        /*0030*/ 	.string	"Build cuda_13.0.r13.0/compiler.36424714_0"
        /*0030*/ 	.string	"-arch sm_100 -m 64 "



//--------------------- .note.nv.cuinfo           --------------------------
	.section	.note.nv.cuinfo,"",@"SHT_NOTE"
	.sectionflags	@"SHF_NOTE_NV_CUINFO"
        /*0018*/ 	.short	0x0002
        /*001a*/ 	.short	0x0064
        /*001c*/ 	.short	0x0082
	.zero		2


//--------------------- .nv.info                  --------------------------
	.section	.nv.info,"",@"SHT_CUDA_INFO"
	.align	4


	//----- nvinfo : EIATTR_REGCOUNT
	.align		4
        /*0000*/ 	.byte	0x04, 0x2f
        /*0002*/ 	.short	(.L_1 - .L_0)
	.align		4
.L_0:
        /*0004*/ 	.word	index@(log_softmax_forward)
        /*0008*/ 	.word	0x00000012


	//----- nvinfo : EIATTR_FRAME_SIZE
	.align		4
.L_1:
        /*000c*/ 	.byte	0x04, 0x11
        /*000e*/ 	.short	(.L_3 - .L_2)
	.align		4
.L_2:
        /*0010*/ 	.word	index@(log_softmax_forward)
        /*0014*/ 	.word	0x00000000


	//----- nvinfo : EIATTR_REGCOUNT
	.align		4
.L_3:
        /*0018*/ 	.byte	0x04, 0x2f
        /*001a*/ 	.short	(.L_5 - .L_4)
	.align		4
.L_4:
        /*001c*/ 	.word	index@(log_softmax_backward)
        /*0020*/ 	.word	0x00000018


	//----- nvinfo : EIATTR_FRAME_SIZE
	.align		4
.L_5:
        /*0024*/ 	.byte	0x04, 0x11
        /*0026*/ 	.short	(.L_7 - .L_6)
	.align		4
.L_6:
        /*0028*/ 	.word	index@(log_softmax_backward)
        /*002c*/ 	.word	0x00000000


	//----- nvinfo : EIATTR_MIN_STACK_SIZE
	.align		4
.L_7:
        /*0030*/ 	.byte	0x04, 0x12
        /*0032*/ 	.short	(.L_9 - .L_8)
	.align		4
.L_8:
        /*0034*/ 	.word	index@(log_softmax_backward)
        /*0038*/ 	.word	0x00000000


	//----- nvinfo : EIATTR_MIN_STACK_SIZE
	.align		4
.L_9:
        /*003c*/ 	.byte	0x04, 0x12
        /*003e*/ 	.short	(.L_11 - .L_10)
	.align		4
.L_10:
        /*0040*/ 	.word	index@(log_softmax_forward)
        /*0044*/ 	.word	0x00000000
.L_11:


//--------------------- .nv.compat                --------------------------
	.section	.nv.compat,"",@"SHT_CUDA_COMPAT_INFO"
	.align	4
        /*0000*/ 	.byte	0x02, 0x09, 0x00, 0x00, 0x02, 0x02, 0x01, 0x00, 0x02, 0x05, 0x05, 0x00, 0x03, 0x07, 0x01, 0x01
        /*0010*/ 	.byte	0x02, 0x03, 0x00, 0x00, 0x02, 0x06, 0x01, 0x00, 0x04, 0x0b, 0x08, 0x00, 0x01, 0x00, 0x00, 0x00
        /*0020*/ 	.byte	0x00, 0x00, 0x00, 0x00


//--------------------- .nv.info.log_softmax_backward --------------------------
	.section	.nv.info.log_softmax_backward,"",@"SHT_CUDA_INFO"
	.sectionflags	@""
	.align	4


	//----- nvinfo : EIATTR_CUDA_API_VERSION
	.align		4
        /*0000*/ 	.byte	0x04, 0x37
        /*0002*/ 	.short	(.L_13 - .L_12)
.L_12:
        /*0004*/ 	.word	0x00000082


	//----- nvinfo : EIATTR_KPARAM_INFO
	.align		4
.L_13:
        /*0008*/ 	.byte	0x04, 0x17
        /*000a*/ 	.short	(.L_15 - .L_14)
.L_14:
        /*000c*/ 	.word	0x00000000
        /*0010*/ 	.short	0x0004
        /*0012*/ 	.short	0x001c
        /*0014*/ 	.byte	0x00, 0xf0, 0x11, 0x00


	//----- nvinfo : EIATTR_KPARAM_INFO
	.align		4
.L_15:
        /*0018*/ 	.byte	0x04, 0x17
        /*001a*/ 	.short	(.L_17 - .L_16)
.L_16:
        /*001c*/ 	.word	0x00000000
        /*0020*/ 	.short	0x0003
        /*0022*/ 	.short	0x0018
        /*0024*/ 	.byte	0x00, 0xf0, 0x11, 0x00


	//----- nvinfo : EIATTR_KPARAM_INFO
	.align		4
.L_17:
        /*0028*/ 	.byte	0x04, 0x17
        /*002a*/ 	.short	(.L_19 - .L_18)
.L_18:
        /*002c*/ 	.word	0x00000000
        /*0030*/ 	.short	0x0002
        /*0032*/ 	.short	0x0010
        /*0034*/ 	.byte	0x00, 0xf5, 0x21, 0x00


	//----- nvinfo : EIATTR_KPARAM_INFO
	.align		4
.L_19:
        /*0038*/ 	.byte	0x04, 0x17
        /*003a*/ 	.short	(.L_21 - .L_20)
.L_20:
        /*003c*/ 	.word	0x00000000
        /*0040*/ 	.short	0x0001
        /*0042*/ 	.short	0x0008
        /*0044*/ 	.byte	0x00, 0xf5, 0x21, 0x00


	//----- nvinfo : EIATTR_KPARAM_INFO
	.align		4
.L_21:
        /*0048*/ 	.byte	0x04, 0x17
        /*004a*/ 	.short	(.L_23 - .L_22)
.L_22:
        /*004c*/ 	.word	0x00000000
        /*0050*/ 	.short	0x0000
        /*0052*/ 	.short	0x0000
        /*0054*/ 	.byte	0x00, 0xf5, 0x21, 0x00


	//----- nvinfo : EIATTR_SPARSE_MMA_MASK
	.align		4
.L_23:
        /*0058*/ 	.byte	0x03, 0x50
        /*005a*/ 	.short	0x0000


	//----- nvinfo : EIATTR_MAXREG_COUNT
	.align		4
        /*005c*/ 	.byte	0x03, 0x1b
        /*005e*/ 	.short	0x00ff


	//----- nvinfo : EIATTR_NUM_BARRIERS
	.align		4
        /*0060*/ 	.byte	0x02, 0x4c
        /*0062*/ 	.byte	0x01
	.zero		1


	//----- nvinfo : EIATTR_MERCURY_ISA_VERSION
	.align		4
        /*0064*/ 	.byte	0x03, 0x5f
        /*0066*/ 	.short	0x0101


	//----- nvinfo : EIATTR_VRC_CTA_INIT_COUNT
	.align		4
        /*0068*/ 	.byte	0x02, 0x4a
	.zero		1
	.zero		1


	//----- nvinfo : EIATTR_EXIT_INSTR_OFFSETS
	.align		4
        /*006c*/ 	.byte	0x04, 0x1c
        /*006e*/ 	.short	(.L_25 - .L_24)


	//   ....[0]....
.L_24:
        /*0070*/ 	.word	0x000002c0


	//   ....[1]....
        /*0074*/ 	.word	0x00000490


	//----- nvinfo : EIATTR_CRS_STACK_SIZE
	.align		4
.L_25:
        /*0078*/ 	.byte	0x04, 0x1e
        /*007a*/ 	.short	(.L_27 - .L_26)
.L_26:
        /*007c*/ 	.word	0x00000000


	//----- nvinfo : EIATTR_CBANK_PARAM_SIZE
	.align		4
.L_27:
        /*0080*/ 	.byte	0x03, 0x19
        /*0082*/ 	.short	0x0020


	//----- nvinfo : EIATTR_PARAM_CBANK
	.align		4
        /*0084*/ 	.byte	0x04, 0x0a
        /*0086*/ 	.short	(.L_29 - .L_28)
	.align		4
.L_28:
        /*0088*/ 	.word	index@(.nv.constant0.log_softmax_backward)
        /*008c*/ 	.short	0x0380
        /*008e*/ 	.short	0x0020


	//----- nvinfo : EIATTR_SW_WAR
	.align		4
.L_29:
        /*0090*/ 	.byte	0x04, 0x36
        /*0092*/ 	.short	(.L_31 - .L_30)
.L_30:
        /*0094*/ 	.word	0x00000008
.L_31:


//--------------------- .nv.info.log_softmax_forward --------------------------
	.section	.nv.info.log_softmax_forward,"",@"SHT_CUDA_INFO"
	.sectionflags	@""
	.align	4


	//----- nvinfo : EIATTR_CUDA_API_VERSION
	.align		4
        /*0000*/ 	.byte	0x04, 0x37
        /*0002*/ 	.short	(.L_33 - .L_32)
.L_32:
        /*0004*/ 	.word	0x00000082


	//----- nvinfo : EIATTR_KPARAM_INFO
	.align		4
.L_33:
        /*0008*/ 	.byte	0x04, 0x17
        /*000a*/ 	.short	(.L_35 - .L_34)
.L_34:
        /*000c*/ 	.word	0x00000000
        /*0010*/ 	.short	0x0003
        /*0012*/ 	.short	0x0014
        /*0014*/ 	.byte	0x00, 0xf0, 0x11, 0x00


	//----- nvinfo : EIATTR_KPARAM_INFO
	.align		4
.L_35:
        /*0018*/ 	.byte	0x04, 0x17
        /*001a*/ 	.short	(.L_37 - .L_36)
.L_36:
        /*001c*/ 	.word	0x00000000
        /*0020*/ 	.short	0x0002
        /*0022*/ 	.short	0x0010
        /*0024*/ 	.byte	0x00, 0xf0, 0x11, 0x00


	//----- nvinfo : EIATTR_KPARAM_INFO
	.align		4
.L_37:
        /*0028*/ 	.byte	0x04, 0x17
        /*002a*/ 	.short	(.L_39 - .L_38)
.L_38:
        /*002c*/ 	.word	0x00000000
        /*0030*/ 	.short	0x0001
        /*0032*/ 	.short	0x0008
        /*0034*/ 	.byte	0x00, 0xf5, 0x21, 0x00


	//----- nvinfo : EIATTR_KPARAM_INFO
	.align		4
.L_39:
        /*0038*/ 	.byte	0x04, 0x17
        /*003a*/ 	.short	(.L_41 - .L_40)
.L_40:
        /*003c*/ 	.word	0x00000000
        /*0040*/ 	.short	0x0000
        /*0042*/ 	.short	0x0000
        /*0044*/ 	.byte	0x00, 0xf5, 0x21, 0x00


	//----- nvinfo : EIATTR_SPARSE_MMA_MASK
	.align		4
.L_41:
        /*0048*/ 	.byte	0x03, 0x50
        /*004a*/ 	.short	0x0000


	//----- nvinfo : EIATTR_MAXREG_COUNT
	.align		4
        /*004c*/ 	.byte	0x03, 0x1b
        /*004e*/ 	.short	0x00ff


	//----- nvinfo : EIATTR_NUM_BARRIERS
	.align		4
        /*0050*/ 	.byte	0x02, 0x4c
        /*0052*/ 	.byte	0x01
	.zero		1


	//----- nvinfo : EIATTR_MERCURY_ISA_VERSION
	.align		4
        /*0054*/ 	.byte	0x03, 0x5f
        /*0056*/ 	.short	0x0101


	//----- nvinfo : EIATTR_VRC_CTA_INIT_COUNT
	.align		4
        /*0058*/ 	.byte	0x02, 0x4a
	.zero		1
	.zero		1


	//----- nvinfo : EIATTR_EXIT_INSTR_OFFSETS
	.align		4
        /*005c*/ 	.byte	0x04, 0x1c
        /*005e*/ 	.short	(.L_43 - .L_42)


	//   ....[0]....
.L_42:
        /*0060*/ 	.word	0x000005b0


	//   ....[1]....
        /*0064*/ 	.word	0x00000860


	//----- nvinfo : EIATTR_CRS_STACK_SIZE
	.align		4
.L_43:
        /*0068*/ 	.byte	0x04, 0x1e
        /*006a*/ 	.short	(.L_45 - .L_44)
.L_44:
        /*006c*/ 	.word	0x00000000


	//----- nvinfo : EIATTR_CBANK_PARAM_SIZE
	.align		4
.L_45:
        /*0070*/ 	.byte	0x03, 0x19
        /*0072*/ 	.short	0x0018


	//----- nvinfo : EIATTR_PARAM_CBANK
	.align		4
        /*0074*/ 	.byte	0x04, 0x0a
        /*0076*/ 	.short	(.L_47 - .L_46)
	.align		4
.L_46:
        /*0078*/ 	.word	index@(.nv.constant0.log_softmax_forward)
        /*007c*/ 	.short	0x0380
        /*007e*/ 	.short	0x0018


	//----- nvinfo : EIATTR_SW_WAR
	.align		4
.L_47:
        /*0080*/ 	.byte	0x04, 0x36
        /*0082*/ 	.short	(.L_49 - .L_48)
.L_48:
        /*0084*/ 	.word	0x00000008
.L_49:


//--------------------- .nv.callgraph             --------------------------
	.section	.nv.callgraph,"",@"SHT_CUDA_CALLGRAPH"
	.align	4
	.sectionentsize	8
	.align		4
        /*0000*/ 	.word	0x00000000
	.align		4
        /*0004*/ 	.word	0xffffffff
	.align		4
        /*0008*/ 	.word	0x00000000
	.align		4
        /*000c*/ 	.word	0xfffffffe
	.align		4
        /*0010*/ 	.word	0x00000000
	.align		4
        /*0014*/ 	.word	0xfffffffd
	.align		4
        /*0018*/ 	.word	0x00000000
	.align		4
        /*001c*/ 	.word	0xfffffffc


//--------------------- .text.log_softmax_backward --------------------------
	.section	.text.log_softmax_backward,"ax",@progbits
	.align	128
        .global         log_softmax_backward
        .type           log_softmax_backward,@function
        .size           log_softmax_backward,(.L_x_19 - log_softmax_backward)
        .other          log_softmax_backward,@"STO_CUDA_ENTRY STV_DEFAULT"
log_softmax_backward:
.text.log_softmax_backward:
[----:B------:R-:W-:Y:S01]  /*0000*/  LDC R1, c[0x0][0x37c] ;  /* 0x0000df00ff017b82 */ /* 0x000fe20000000800 */
[----:B------:R-:W0:Y:S07]  /*0010*/  S2R R0, SR_TID.X ;  /* 0x0000000000007919 */ /* 0x000e2e0000002100 */
[----:B------:R-:W0:Y:S01]  /*0020*/  LDC R10, c[0x0][0x39c] ;  /* 0x0000e700ff0a7b82 */ /* 0x000e220000000800 */
[----:B------:R-:W1:Y:S01]  /*0030*/  LDCU.64 UR6, c[0x0][0x358] ;  /* 0x00006b00ff0677ac */ /* 0x000e620008000a00 */
[----:B------:R-:W-:Y:S01]  /*0040*/  BSSY.RECONVERGENT B0, `(.L_x_0) ;  /* 0x0000010000007945 */ /* 0x000fe20003800200 */
[----:B------:R-:W-:-:S05]  /*0050*/  HFMA2 R6, -RZ, RZ, 0, 0 ;  /* 0x00000000ff067431 */ /* 0x000fca00000001ff */
[----:B------:R-:W2:Y:S01]  /*0060*/  S2UR UR8, SR_CTAID.X ;  /* 0x00000000000879c3 */ /* 0x000ea20000002500 */
[----:B0-----:R-:W-:-:S13]  /*0070*/  ISETP.GE.AND P0, PT, R0, R10, PT ;  /* 0x0000000a0000720c */ /* 0x001fda0003f06270 */
[----:B-12---:R-:W-:Y:S05]  /*0080*/  @P0 BRA `(.L_x_1) ;  /* 0x00000000002c0947 */ /* 0x006fea0003800000 */
[----:B------:R-:W0:Y:S01]  /*0090*/  LDC R8, c[0x0][0x360] ;  /* 0x0000d800ff087b82 */ /* 0x000e220000000800 */
[----:B------:R-:W-:Y:S02]  /*00a0*/  MOV R6, RZ ;  /* 0x000000ff00067202 */ /* 0x000fe40000000f00 */
[----:B------:R-:W-:-:S05]  /*00b0*/  MOV R7, R0 ;  /* 0x0000000000077202 */ /* 0x000fca0000000f00 */
[----:B------:R-:W1:Y:S02]  /*00c0*/  LDC.64 R4, c[0x0][0x388] ;  /* 0x0000e200ff047b82 */ /* 0x000e640000000a00 */
.L_x_2:
[----:B------:R-:W-:-:S04]  /*00d0*/  IMAD R3, R10, UR8, R7 ;  /* 0x000000080a037c24 */ /* 0x000fc8000f8e0207 */
[----:B-1----:R-:W-:-:S06]  /*00e0*/  IMAD.WIDE R2, R3, 0x4, R4 ;  /* 0x0000000403027825 */ /* 0x002fcc00078e0204 */
[----:B------:R-:W2:Y:S01]  /*00f0*/  LDG.E R3, desc[UR6][R2.64] ;  /* 0x0000000602037981 */ /* 0x000ea2000c1e1900 */
[----:B0-----:R-:W-:-:S04]  /*0100*/  IADD3 R7, PT, PT, R8, R7, RZ ;  /* 0x0000000708077210 */ /* 0x001fc80007ffe0ff */
[----:B------:R-:W-:Y:S01]  /*0110*/  ISETP.GE.AND P0, PT, R7, R10, PT ;  /* 0x0000000a0700720c */ /* 0x000fe20003f06270 */
[----:B--2---:R-:W-:-:S12]  /*0120*/  FADD R6, R3, R6 ;  /* 0x0000000603067221 */ /* 0x004fd80000000000 */
[----:B------:R-:W-:Y:S05]  /*0130*/  @!P0 BRA `(.L_x_2) ;  /* 0xfffffffc00e48947 */ /* 0x000fea000383ffff */
.L_x_1:
[----:B------:R-:W-:Y:S05]  /*0140*/  BSYNC.RECONVERGENT B0 ;  /* 0x0000000000007941 */ /* 0x000fea0003800200 */
.L_x_0:
[----:B------:R-:W0:Y:S01]  /*0150*/  S2UR UR5, SR_CgaCtaId ;  /* 0x00000000000579c3 */ /* 0x000e220000008800 */
[----:B------:R-:W-:Y:S01]  /*0160*/  UMOV UR4, 0x400 ;  /* 0x0000040000047882 */ /* 0x000fe20000000000 */
[----:B------:R-:W1:Y:S06]  /*0170*/  LDCU UR9, c[0x0][0x360] ;  /* 0x00006c00ff0977ac */ /* 0x000e6c0008000800 */
[----:B------:R-:W2:Y:S01]  /*0180*/  LDC R9, c[0x0][0x39c] ;  /* 0x0000e700ff097b82 */ /* 0x000ea20000000800 */
[----:B-1----:R-:W-:Y:S02]  /*0190*/  UISETP.GE.U32.AND UP0, UPT, UR9, 0x2, UPT ;  /* 0x000000020900788c */ /* 0x002fe4000bf06070 */
[----:B0-----:R-:W-:-:S06]  /*01a0*/  ULEA UR4, UR5, UR4, 0x18 ;  /* 0x0000000405047291 */ /* 0x001fcc000f8ec0ff */
[C---:B------:R-:W-:Y:S02]  /*01b0*/  LEA R5, R0.reuse, UR4, 0x2 ;  /* 0x0000000400057c11 */ /* 0x040fe4000f8e10ff */
[----:B--2---:R-:W-:-:S03]  /*01c0*/  ISETP.GE.AND P0, PT, R0, R9, PT ;  /* 0x000000090000720c */ /* 0x004fc60003f06270 */
[----:B------:R0:W-:Y:S01]  /*01d0*/  STS [R5], R6 ;  /* 0x0000000605007388 */ /* 0x0001e20000000800 */
[----:B------:R-:W-:Y:S06]  /*01e0*/  BAR.SYNC.DEFER_BLOCKING 0x0 ;  /* 0x0000000000007b1d */ /* 0x000fec0000010000 */
[----:B------:R-:W-:Y:S05]  /*01f0*/  BRA.U !UP0, `(.L_x_3) ;  /* 0x0000000108307547 */ /* 0x000fea000b800000 */
[----:B------:R-:W-:-:S07]  /*0200*/  IMAD.U32 R2, RZ, RZ, UR9 ;  /* 0x00000009ff027e24 */ /* 0x000fce000f8e00ff */
.L_x_4:
[----:B0-----:R-:W-:-:S04]  /*0210*/  SHF.R.U32.HI R6, RZ, 0x1, R2 ;  /* 0x00000001ff067819 */ /* 0x001fc80000011602 */
[----:B------:R-:W-:-:S13]  /*0220*/  ISETP.GE.U32.AND P1, PT, R0, R6, PT ;  /* 0x000000060000720c */ /* 0x000fda0003f26070 */
[----:B------:R-:W-:Y:S01]  /*0230*/  @!P1 LEA R3, R6, R5, 0x2 ;  /* 0x0000000506039211 */ /* 0x000fe200078e10ff */
[----:B------:R-:W-:Y:S05]  /*0240*/  @!P1 LDS R4, [R5] ;  /* 0x0000000005049984 */ /* 0x000fea0000000800 */
[----:B------:R-:W0:Y:S02]  /*0250*/  @!P1 LDS R3, [R3] ;  /* 0x0000000003039984 */ /* 0x000e240000000800 */
[----:B0-----:R-:W-:-:S05]  /*0260*/  @!P1 FADD R4, R3, R4 ;  /* 0x0000000403049221 */ /* 0x001fca0000000000 */
[----:B------:R1:W-:Y:S01]  /*0270*/  @!P1 STS [R5], R4 ;  /* 0x0000000405009388 */ /* 0x0003e20000000800 */
[----:B------:R-:W-:Y:S01]  /*0280*/  BAR.SYNC.DEFER_BLOCKING 0x0 ;  /* 0x0000000000007b1d */ /* 0x000fe20000010000 */
[----:B------:R-:W-:Y:S02]  /*0290*/  ISETP.GT.U32.AND P1, PT, R2, 0x3, PT ;  /* 0x000000030200780c */ /* 0x000fe40003f24070 */
[----:B------:R-:W-:-:S11]  /*02a0*/  MOV R2, R6 ;  /* 0x0000000600027202 */ /* 0x000fd60000000f00 */
[----:B-1----:R-:W-:Y:S05]  /*02b0*/  @P1 BRA `(.L_x_4) ;  /* 0xfffffffc00d41947 */ /* 0x002fea000383ffff */
.L_x_3:
[----:B------:R-:W-:Y:S05]  /*02c0*/  @P0 EXIT ;  /* 0x000000000000094d */ /* 0x000fea0003800000 */
[----:B------:R-:W1:Y:S01]  /*02d0*/  S2UR UR5, SR_CgaCtaId ;  /* 0x00000000000579c3 */ /* 0x000e620000008800 */
[----:B------:R-:W-:-:S07]  /*02e0*/  UMOV UR4, 0x400 ;  /* 0x0000040000047882 */ /* 0x000fce0000000000 */
[----:B0-----:R-:W0:Y:S08]  /*02f0*/  LDC.64 R4, c[0x0][0x390] ;  /* 0x0000e400ff047b82 */ /* 0x001e300000000a00 */
[----:B------:R-:W2:Y:S01]  /*0300*/  LDC.64 R6, c[0x0][0x380] ;  /* 0x0000e000ff067b82 */ /* 0x000ea20000000a00 */
[----:B-1----:R-:W-:-:S07]  /*0310*/  ULEA UR4, UR5, UR4, 0x18 ;  /* 0x0000000405047291 */ /* 0x002fce000f8ec0ff */
[----:B------:R-:W1:Y:S02]  /*0320*/  LDC.64 R2, c[0x0][0x388] ;  /* 0x0000e200ff027b82 */ /* 0x000e640000000a00 */
[----:B------:R-:W3:Y:S03]  /*0330*/  LDS R8, [UR4] ;  /* 0x00000004ff087984 */ /* 0x000ee60008000800 */
.L_x_5:
[----:B------:R-:W-:-:S04]  /*0340*/  IMAD R15, R9, UR8, R0 ;  /* 0x00000008090f7c24 */ /* 0x000fc8000f8e0200 */
[----:B0-----:R-:W-:-:S06]  /*0350*/  IMAD.WIDE R12, R15, 0x4, R4 ;  /* 0x000000040f0c7825 */ /* 0x001fcc00078e0204 */
[----:B----4-:R-:W4:Y:S01]  /*0360*/  LDG.E R12, desc[UR6][R12.64] ;  /* 0x000000060c0c7981 */ /* 0x010f22000c1e1900 */
[----:B-1----:R-:W-:-:S05]  /*0370*/  IMAD.WIDE R10, R15, 0x4, R2 ;  /* 0x000000040f0a7825 */ /* 0x002fca00078e0202 */
[----:B------:R2:W3:Y:S01]  /*0380*/  LDG.E R17, desc[UR6][R10.64] ;  /* 0x000000060a117981 */ /* 0x0004e2000c1e1900 */
[----:B------:R-:W-:Y:S02]  /*0390*/  HFMA2 R21, -RZ, RZ, 3.7421875, 0 ;  /* 0x437c0000ff157431 */ /* 0x000fe400000001ff */
[----:B------:R-:W-:Y:S01]  /*03a0*/  IMAD.MOV.U32 R19, RZ, RZ, 0x3bbb989d ;  /* 0x3bbb989dff137424 */ /* 0x000fe200078e00ff */
[----:B------:R-:W-:-:S04]  /*03b0*/  IADD3 R0, PT, PT, R0, UR9, RZ ;  /* 0x0000000900007c10 */ /* 0x000fc8000fffe0ff */
[----:B------:R-:W-:Y:S01]  /*03c0*/  ISETP.GE.AND P0, PT, R0, R9, PT ;  /* 0x000000090000720c */ /* 0x000fe20003f06270 */
[----:B--2---:R-:W-:-:S04]  /*03d0*/  IMAD.WIDE R10, R15, 0x4, R6 ;  /* 0x000000040f0a7825 */ /* 0x004fc800078e0206 */
[----:B----4-:R-:W-:-:S04]  /*03e0*/  FFMA.SAT R14, R12, R19, 0.5 ;  /* 0x3f0000000c0e7423 */ /* 0x010fc80000002013 */
[----:B------:R-:W-:-:S04]  /*03f0*/  FFMA.RM R14, R14, R21, 12582913 ;  /* 0x4b4000010e0e7423 */ /* 0x000fc80000004015 */
[C---:B------:R-:W-:Y:S01]  /*0400*/  FADD R19, R14.reuse, -12583039 ;  /* 0xcb40007f0e137421 */ /* 0x040fe20000000000 */
[----:B------:R-:W-:-:S03]  /*0410*/  SHF.L.U32 R14, R14, 0x17, RZ ;  /* 0x000000170e0e7819 */ /* 0x000fc600000006ff */
[----:B------:R-:W-:-:S04]  /*0420*/  FFMA R19, R12, 1.4426950216293334961, -R19 ;  /* 0x3fb8aa3b0c137823 */ /* 0x000fc80000000813 */
[----:B------:R-:W-:-:S06]  /*0430*/  FFMA R19, R12, 1.925963033500011079e-08, R19 ;  /* 0x32a570600c137823 */ /* 0x000fcc0000000013 */
[----:B------:R-:W0:Y:S02]  /*0440*/  MUFU.EX2 R19, R19 ;  /* 0x0000001300137308 */ /* 0x000e240000000800 */
[----:B0-----:R-:W-:-:S04]  /*0450*/  FMUL R14, R14, R19 ;  /* 0x000000130e0e7220 */ /* 0x001fc80000400000 */
[----:B---3--:R-:W-:-:S05]  /*0460*/  FFMA R17, -R8, R14, R17 ;  /* 0x0000000e08117223 */ /* 0x008fca0000000111 */
[----:B------:R4:W-:Y:S01]  /*0470*/  STG.E desc[UR6][R10.64], R17 ;  /* 0x000000110a007986 */ /* 0x0009e2000c101906 */
[----:B------:R-:W-:Y:S05]  /*0480*/  @!P0 BRA `(.L_x_5) ;  /* 0xfffffffc00ac8947 */ /* 0x000fea000383ffff */
[----:B------:R-:W-:Y:S05]  /*0490*/  EXIT ;  /* 0x000000000000794d */ /* 0x000fea0003800000 */
.L_x_6:
[----:B------:R-:W-:-:S00]  /*04a0*/  BRA `(.L_x_6) ;  /* 0xfffffffc00fc7947 */ /* 0x000fc0000383ffff */
[----:B------:R-:W-:-:S00]  /*04b0*/  NOP ;  /* 0x0000000000007918 */ /* 0x000fc00000000000 */
        /* <DEDUP_REMOVED lines=12> */
.L_x_19:


//--------------------- .text.log_softmax_forward --------------------------
	.section	.text.log_softmax_forward,"ax",@progbits
	.align	128
        .global         log_softmax_forward
        .type           log_softmax_forward,@function
        .size           log_softmax_forward,(.L_x_20 - log_softmax_forward)
        .other          log_softmax_forward,@"STO_CUDA_ENTRY STV_DEFAULT"
log_softmax_forward:
.text.log_softmax_forward:
[----:B------:R-:W-:Y:S01]  /*0000*/  LDC R1, c[0x0][0x37c] ;  /* 0x0000df00ff017b82 */ /* 0x000fe20000000800 */
[----:B------:R-:W0:Y:S07]  /*0010*/  S2R R0, SR_TID.X ;  /* 0x0000000000007919 */ /* 0x000e2e0000002100 */
[----:B------:R-:W0:Y:S01]  /*0020*/  LDC R11, c[0x0][0x394] ;  /* 0x0000e500ff0b7b82 */ /* 0x000e220000000800 */
[----:B------:R-:W1:Y:S01]  /*0030*/  LDCU.64 UR6, c[0x0][0x358] ;  /* 0x00006b00ff0677ac */ /* 0x000e620008000a00 */
[----:B------:R-:W-:Y:S01]  /*0040*/  BSSY.RECONVERGENT B0, `(.L_x_7) ;  /* 0x0000010000007945 */ /* 0x000fe20003800200 */
[----:B------:R-:W-:-:S05]  /*0050*/  MOV R7, 0xff7fffff ;  /* 0xff7fffff00077802 */ /* 0x000fca0000000f00 */
[----:B------:R-:W2:Y:S01]  /*0060*/  S2UR UR8, SR_CTAID.X ;  /* 0x00000000000879c3 */ /* 0x000ea20000002500 */
[----:B0-----:R-:W-:-:S13]  /*0070*/  ISETP.GE.AND P0, PT, R0, R11, PT ;  /* 0x0000000b0000720c */ /* 0x001fda0003f06270 */
[----:B-12---:R-:W-:Y:S05]  /*0080*/  @P0 BRA `(.L_x_8) ;  /* 0x00000000002c0947 */ /* 0x006fea0003800000 */
[----:B------:R-:W0:Y:S01]  /*0090*/  LDC R9, c[0x0][0x360] ;  /* 0x0000d800ff097b82 */ /* 0x000e220000000800 */
[----:B------:R-:W-:Y:S01]  /*00a0*/  MOV R7, 0xff7fffff ;  /* 0xff7fffff00077802 */ /* 0x000fe20000000f00 */
[----:B------:R-:W-:-:S06]  /*00b0*/  IMAD.MOV.U32 R6, RZ, RZ, R0 ;  /* 0x000000ffff067224 */ /* 0x000fcc00078e0000 */
[----:B------:R-:W1:Y:S02]  /*00c0*/  LDC.64 R4, c[0x0][0x388] ;  /* 0x0000e200ff047b82 */ /* 0x000e640000000a00 */
.L_x_9:
[----:B------:R-:W-:-:S04]  /*00d0*/  IMAD R3, R11, UR8, R6 ;  /* 0x000000080b037c24 */ /* 0x000fc8000f8e0206 */
[----:B-1----:R-:W-:-:S06]  /*00e0*/  IMAD.WIDE R2, R3, 0x4, R4 ;  /* 0x0000000403027825 */ /* 0x002fcc00078e0204 */
[----:B------:R-:W2:Y:S01]  /*00f0*/  LDG.E R2, desc[UR6][R2.64] ;  /* 0x0000000602027981 */ /* 0x000ea2000c1e1900 */
[----:B0-----:R-:W-:-:S04]  /*0100*/  IADD3 R6, PT, PT, R9, R6, RZ ;  /* 0x0000000609067210 */ /* 0x001fc80007ffe0ff */
[----:B------:R-:W-:Y:S02]  /*0110*/  ISETP.GE.AND P0, PT, R6, R11, PT ;  /* 0x0000000b0600720c */ /* 0x000fe40003f06270 */
[----:B--2---:R-:W-:-:S11]  /*0120*/  FMNMX R7, R2, R7, !PT ;  /* 0x0000000702077209 */ /* 0x004fd60007800000 */
[----:B------:R-:W-:Y:S05]  /*0130*/  @!P0 BRA `(.L_x_9) ;  /* 0xfffffffc00e48947 */ /* 0x000fea000383ffff */
.L_x_8:
[----:B------:R-:W-:Y:S05]  /*0140*/  BSYNC.RECONVERGENT B0 ;  /* 0x0000000000007941 */ /* 0x000fea0003800200 */
.L_x_7:
[----:B------:R-:W0:Y:S01]  /*0150*/  S2UR UR5, SR_CgaCtaId ;  /* 0x00000000000579c3 */ /* 0x000e220000008800 */
[----:B------:R-:W-:Y:S01]  /*0160*/  UMOV UR4, 0x400 ;  /* 0x0000040000047882 */ /* 0x000fe20000000000 */
[----:B------:R-:W1:Y:S02]  /*0170*/  LDCU UR9, c[0x0][0x360] ;  /* 0x00006c00ff0977ac */ /* 0x000e640008000800 */
[----:B-1----:R-:W-:Y:S02]  /*0180*/  UISETP.GE.U32.AND UP0, UPT, UR9, 0x2, UPT ;  /* 0x000000020900788c */ /* 0x002fe4000bf06070 */
[----:B0-----:R-:W-:-:S06]  /*0190*/  ULEA UR4, UR5, UR4, 0x18 ;  /* 0x0000000405047291 */ /* 0x001fcc000f8ec0ff */
[----:B------:R-:W-:-:S05]  /*01a0*/  LEA R4, R0, UR4, 0x2 ;  /* 0x0000000400047c11 */ /* 0x000fca000f8e10ff */
[----:B------:R0:W-:Y:S01]  /*01b0*/  STS [R4], R7 ;  /* 0x0000000704007388 */ /* 0x0001e20000000800 */
[----:B------:R-:W-:Y:S06]  /*01c0*/  BAR.SYNC.DEFER_BLOCKING 0x0 ;  /* 0x0000000000007b1d */ /* 0x000fec0000010000 */
[----:B------:R-:W-:Y:S05]  /*01d0*/  BRA.U !UP0, `(.L_x_10) ;  /* 0x0000000108307547 */ /* 0x000fea000b800000 */
[----:B------:R-:W-:-:S07]  /*01e0*/  MOV R2, UR9 ;  /* 0x0000000900027c02 */ /* 0x000fce0008000f00 */
.L_x_11:
[----:B0-----:R-:W-:-:S04]  /*01f0*/  SHF.R.U32.HI R7, RZ, 0x1, R2 ;  /* 0x00000001ff077819 */ /* 0x001fc80000011602 */
[----:B------:R-:W-:-:S13]  /*0200*/  ISETP.GE.U32.AND P0, PT, R0, R7, PT ;  /* 0x000000070000720c */ /* 0x000fda0003f06070 */
[----:B------:R-:W-:Y:S01]  /*0210*/  @!P0 IMAD R5, R7, 0x4, R4 ;  /* 0x0000000407058824 */ /* 0x000fe200078e0204 */
[----:B------:R-:W-:Y:S04]  /*0220*/  @!P0 LDS R3, [R4] ;  /* 0x0000000004038984 */ /* 0x000fe80000000800 */
[----:B------:R-:W0:Y:S02]  /*0230*/  @!P0 LDS R6, [R5] ;  /* 0x0000000005068984 */ /* 0x000e240000000800 */
[----:B0-----:R-:W-:-:S05]  /*0240*/  @!P0 FMNMX R3, R3, R6, !PT ;  /* 0x0000000603038209 */ /* 0x001fca0007800000 */
[----:B------:R1:W-:Y:S01]  /*0250*/  @!P0 STS [R4], R3 ;  /* 0x0000000304008388 */ /* 0x0003e20000000800 */
[----:B------:R-:W-:Y:S01]  /*0260*/  BAR.SYNC.DEFER_BLOCKING 0x0 ;  /* 0x0000000000007b1d */ /* 0x000fe20000010000 */
[----:B------:R-:W-:Y:S02]  /*0270*/  ISETP.GT.U32.AND P0, PT, R2, 0x3, PT ;  /* 0x000000030200780c */ /* 0x000fe40003f04070 */
[----:B------:R-:W-:-:S11]  /*0280*/  MOV R2, R7 ;  /* 0x0000000700027202 */ /* 0x000fd60000000f00 */
[----:B-1----:R-:W-:Y:S05]  /*0290*/  @P0 BRA `(.L_x_11) ;  /* 0xfffffffc00d40947 */ /* 0x002fea000383ffff */
.L_x_10:
[----:B------:R-:W1:Y:S01]  /*02a0*/  LDC R15, c[0x0][0x394] ;  /* 0x0000e500ff0f7b82 */ /* 0x000e620000000800 */
[----:B------:R-:W-:Y:S01]  /*02b0*/  UMOV UR4, 0x400 ;  /* 0x0000040000047882 */ /* 0x000fe20000000000 */
[----:B------:R-:W-:Y:S01]  /*02c0*/  BSSY.RECONVERGENT B0, `(.L_x_12) ;  /* 0x000001e000007945 */ /* 0x000fe20003800200 */
[----:B0-----:R-:W-:-:S05]  /*02d0*/  HFMA2 R7, -RZ, RZ, 0, 0 ;  /* 0x00000000ff077431 */ /* 0x001fca00000001ff */
[----:B------:R-:W0:Y:S08]  /*02e0*/  S2UR UR5, SR_CgaCtaId ;  /* 0x00000000000579c3 */ /* 0x000e300000008800 */
[----:B------:R-:W2:Y:S01]  /*02f0*/  LDC R5, c[0x0][0x394] ;  /* 0x0000e500ff057b82 */ /* 0x000ea20000000800 */
[C---:B-1----:R-:W-:Y:S01]  /*0300*/  ISETP.GE.AND P1, PT, R0.reuse, R15, PT ;  /* 0x0000000f0000720c */ /* 0x042fe20003f26270 */
[----:B0-----:R-:W-:Y:S01]  /*0310*/  ULEA UR4, UR5, UR4, 0x18 ;  /* 0x0000000405047291 */ /* 0x001fe2000f8ec0ff */
[----:B--2---:R-:W-:-:S08]  /*0320*/  ISETP.GE.AND P0, PT, R0, R5, PT ;  /* 0x000000050000720c */ /* 0x004fd00003f06270 */
[----:B------:R-:W0:Y:S01]  /*0330*/  LDS R6, [UR4] ;  /* 0x00000004ff067984 */ /* 0x000e220008000800 */
[----:B------:R-:W-:Y:S06]  /*0340*/  BAR.SYNC.DEFER_BLOCKING 0x0 ;  /* 0x0000000000007b1d */ /* 0x000fec0000010000 */
[----:B------:R-:W-:Y:S05]  /*0350*/  @P1 BRA `(.L_x_13) ;  /* 0x0000000000501947 */ /* 0x000fea0003800000 */
[----:B------:R-:W1:Y:S01]  /*0360*/  LDC.64 R2, c[0x0][0x388] ;  /* 0x0000e200ff027b82 */ /* 0x000e620000000a00 */
[----:B------:R-:W-:Y:S01]  /*0370*/  IMAD.MOV.U32 R7, RZ, RZ, RZ ;  /* 0x000000ffff077224 */ /* 0x000fe200078e00ff */
[----:B------:R-:W-:-:S07]  /*0380*/  MOV R10, R0 ;  /* 0x00000000000a7202 */ /* 0x000fce0000000f00 */
.L_x_14:
[----:B------:R-:W-:-:S04]  /*0390*/  IMAD R9, R15, UR8, R10 ;  /* 0x000000080f097c24 */ /* 0x000fc8000f8e020a */
[----:B-1----:R-:W-:-:S06]  /*03a0*/  IMAD.WIDE R8, R9, 0x4, R2 ;  /* 0x0000000409087825 */ /* 0x002fcc00078e0202 */
[----:B------:R-:W0:Y:S01]  /*03b0*/  LDG.E R9, desc[UR6][R8.64] ;  /* 0x0000000608097981 */ /* 0x000e22000c1e1900 */
[----:B------:R-:W-:Y:S01]  /*03c0*/  MOV R12, 0x3bbb989d ;  /* 0x3bbb989d000c7802 */ /* 0x000fe20000000f00 */
[----:B------:R-:W-:Y:S01]  /*03d0*/  IMAD.MOV.U32 R13, RZ, RZ, 0x437c0000 ;  /* 0x437c0000ff0d7424 */ /* 0x000fe200078e00ff */
[----:B------:R-:W-:-:S04]  /*03e0*/  IADD3 R10, PT, PT, R10, UR9, RZ ;  /* 0x000000090a0a7c10 */ /* 0x000fc8000fffe0ff */
[----:B------:R-:W-:Y:S01]  /*03f0*/  ISETP.GE.AND P1, PT, R10, R15, PT ;  /* 0x0000000f0a00720c */ /* 0x000fe20003f26270 */
[----:B0-----:R-:W-:-:S04]  /*0400*/  FADD R11, -R6, R9 ;  /* 0x00000009060b7221 */ /* 0x001fc80000000100 */
[----:B------:R-:W-:-:S04]  /*0410*/  FFMA.SAT R12, R11, R12, 0.5 ;  /* 0x3f0000000b0c7423 */ /* 0x000fc8000000200c */
[----:B------:R-:W-:-:S04]  /*0420*/  FFMA.RM R12, R12, R13, 12582913 ;  /* 0x4b4000010c0c7423 */ /* 0x000fc8000000400d */
[C---:B------:R-:W-:Y:S01]  /*0430*/  FADD R14, R12.reuse, -12583039 ;  /* 0xcb40007f0c0e7421 */ /* 0x040fe20000000000 */
[----:B------:R-:W-:-:S03]  /*0440*/  SHF.L.U32 R12, R12, 0x17, RZ ;  /* 0x000000170c0c7819 */ /* 0x000fc600000006ff */
[----:B------:R-:W-:-:S04]  /*0450*/  FFMA R14, R11, 1.4426950216293334961, -R14 ;  /* 0x3fb8aa3b0b0e7823 */ /* 0x000fc8000000080e */
[----:B------:R-:W-:-:S06]  /*0460*/  FFMA R14, R11, 1.925963033500011079e-08, R14 ;  /* 0x32a570600b0e7823 */ /* 0x000fcc000000000e */
[----:B------:R-:W0:Y:S02]  /*0470*/  MUFU.EX2 R14, R14 ;  /* 0x0000000e000e7308 */ /* 0x000e240000000800 */
[----:B0-----:R-:W-:Y:S01]  /*0480*/  FFMA R7, R12, R14, R7 ;  /* 0x0000000e0c077223 */ /* 0x001fe20000000007 */
[----:B------:R-:W-:Y:S06]  /*0490*/  @!P1 BRA `(.L_x_14) ;  /* 0xfffffffc00bc9947 */ /* 0x000fec000383ffff */
.L_x_13:
[----:B------:R-:W-:Y:S05]  /*04a0*/  BSYNC.RECONVERGENT B0 ;  /* 0x0000000000007941 */ /* 0x000fea0003800200 */
.L_x_12:
[----:B------:R1:W-:Y:S01]  /*04b0*/  STS [R4], R7 ;  /* 0x0000000704007388 */ /* 0x0003e20000000800 */
[----:B------:R-:W-:Y:S01]  /*04c0*/  UISETP.GE.U32.AND UP0, UPT, UR9, 0x2, UPT ;  /* 0x000000020900788c */ /* 0x000fe2000bf06070 */
[----:B------:R-:W-:Y:S08]  /*04d0*/  BAR.SYNC.DEFER_BLOCKING 0x0 ;  /* 0x0000000000007b1d */ /* 0x000ff00000010000 */
[----:B-1----:R-:W-:Y:S05]  /*04e0*/  BRA.U !UP0, `(.L_x_15) ;  /* 0x0000000108307547 */ /* 0x002fea000b800000 */
[----:B------:R-:W-:-:S07]  /*04f0*/  IMAD.U32 R2, RZ, RZ, UR9 ;  /* 0x00000009ff027e24 */ /* 0x000fce000f8e00ff */
.L_x_16:
[----:B------:R-:W-:-:S04]  /*0500*/  SHF.R.U32.HI R9, RZ, 0x1, R2 ;  /* 0x00000001ff097819 */ /* 0x000fc80000011602 */
[----:B------:R-:W-:-:S13]  /*0510*/  ISETP.GE.U32.AND P1, PT, R0, R9, PT ;  /* 0x000000090000720c */ /* 0x000fda0003f26070 */
[----:B------:R-:W-:Y:S01]  /*0520*/  @!P1 LEA R3, R9, R4, 0x2 ;  /* 0x0000000409039211 */ /* 0x000fe200078e10ff */
[----:B------:R-:W-:Y:S05]  /*0530*/  @!P1 LDS R8, [R4] ;  /* 0x0000000004089984 */ /* 0x000fea0000000800 */
[----:B------:R-:W1:Y:S02]  /*0540*/  @!P1 LDS R3, [R3] ;  /* 0x0000000003039984 */ /* 0x000e640000000800 */
[----:B-1----:R-:W-:-:S05]  /*0550*/  @!P1 FADD R7, R3, R8 ;  /* 0x0000000803079221 */ /* 0x002fca0000000000 */
[----:B------:R1:W-:Y:S01]  /*0560*/  @!P1 STS [R4], R7 ;  /* 0x0000000704009388 */ /* 0x0003e20000000800 */
[----:B------:R-:W-:Y:S01]  /*0570*/  BAR.SYNC.DEFER_BLOCKING 0x0 ;  /* 0x0000000000007b1d */ /* 0x000fe20000010000 */
[----:B------:R-:W-:Y:S02]  /*0580*/  ISETP.GT.U32.AND P1, PT, R2, 0x3, PT ;  /* 0x000000030200780c */ /* 0x000fe40003f24070 */
[----:B------:R-:W-:-:S11]  /*0590*/  MOV R2, R9 ;  /* 0x0000000900027202 */ /* 0x000fd60000000f00 */
[----:B-1----:R-:W-:Y:S05]  /*05a0*/  @P1 BRA `(.L_x_16) ;  /* 0xfffffffc00d41947 */ /* 0x002fea000383ffff */
.L_x_15:
[----:B------:R-:W-:Y:S05]  /*05b0*/  @P0 EXIT ;  /* 0x000000000000094d */ /* 0x000fea0003800000 */
[----:B------:R-:W1:Y:S01]  /*05c0*/  S2UR UR5, SR_CgaCtaId ;  /* 0x00000000000579c3 */ /* 0x000e620000008800 */
[----:B------:R-:W-:Y:S01]  /*05d0*/  UMOV UR4, 0x400 ;  /* 0x0000040000047882 */ /* 0x000fe20000000000 */
[----:B------:R-:W-:Y:S01]  /*05e0*/  HFMA2 R8, -RZ, RZ, 1.5048828125, 33.21875 ;  /* 0x3e055027ff087431 */ /* 0x000fe200000001ff */
[----:B------:R-:W-:Y:S01]  /*05f0*/  MOV R13, 0x7f800000 ;  /* 0x7f800000000d7802 */ /* 0x000fe20000000f00 */
[----:B-1----:R-:W-:-:S09]  /*0600*/  ULEA UR4, UR5, UR4, 0x18 ;  /* 0x0000000405047291 */ /* 0x002fd2000f8ec0ff */
[----:B------:R-:W1:Y:S02]  /*0610*/  LDS R4, [UR4] ;  /* 0x00000004ff047984 */ /* 0x000e640008000800 */
[----:B-1----:R-:W-:-:S04]  /*0620*/  FSETP.GEU.AND P1, PT, R4, 1.175494350822287508e-38, PT ;  /* 0x008000000400780b */ /* 0x002fc80003f2e000 */
[----:B------:R-:W-:-:S09]  /*0630*/  FSEL R12, RZ, -23, P1 ;  /* 0xc1b80000ff0c7808 */ /* 0x000fd20000800000 */
[----:B------:R-:W-:-:S05]  /*0640*/  @!P1 FMUL R4, R4, 8388608 ;  /* 0x4b00000004049820 */ /* 0x000fca0000400000 */
[C---:B------:R-:W-:Y:S02]  /*0650*/  IADD3 R2, PT, PT, R4.reuse, -0x3f2aaaab, RZ ;  /* 0xc0d5555504027810 */ /* 0x040fe40007ffe0ff */
[----:B------:R-:W-:Y:S02]  /*0660*/  ISETP.GT.U32.AND P0, PT, R4, 0x7f7fffff, PT ;  /* 0x7f7fffff0400780c */ /* 0x000fe40003f04070 */
[----:B------:R-:W-:-:S04]  /*0670*/  LOP3.LUT R3, R2, 0xff800000, RZ, 0xc0, !PT ;  /* 0xff80000002037812 */ /* 0x000fc800078ec0ff */
[----:B------:R-:W-:Y:S01]  /*0680*/  I2FP.F32.S32 R11, R3 ;  /* 0x00000003000b7245 */ /* 0x000fe20000201400 */
[----:B------:R-:W-:-:S04]  /*0690*/  IMAD.IADD R2, R4, 0x1, -R3 ;  /* 0x0000000104027824 */ /* 0x000fc800078e0a03 */
[----:B------:R-:W-:Y:S01]  /*06a0*/  FADD R7, R2, -1 ;  /* 0xbf80000002077421 */ /* 0x000fe20000000000 */
[----:B------:R-:W-:-:S03]  /*06b0*/  FFMA R11, R11, 1.1920928955078125e-07, R12 ;  /* 0x340000000b0b7823 */ /* 0x000fc6000000000c */
[C---:B------:R-:W-:Y:S02]  /*06c0*/  FFMA R2, R7.reuse, -R8, 0.14084610342979431152 ;  /* 0x3e1039f607027423 */ /* 0x040fe40000000808 */
[----:B------:R-:W1:Y:S02]  /*06d0*/  LDC.64 R8, c[0x0][0x388] ;  /* 0x0000e200ff087b82 */ /* 0x000e640000000a00 */
[----:B------:R-:W-:-:S04]  /*06e0*/  FFMA R2, R7, R2, -0.12148627638816833496 ;  /* 0xbdf8cdcc07027423 */ /* 0x000fc80000000002 */
[----:B------:R-:W-:-:S04]  /*06f0*/  FFMA R2, R7, R2, 0.13980610668659210205 ;  /* 0x3e0f295507027423 */ /* 0x000fc80000000002 */
[----:B------:R-:W-:-:S04]  /*0700*/  FFMA R2, R7, R2, -0.16684235632419586182 ;  /* 0xbe2ad8b907027423 */ /* 0x000fc80000000002 */
[----:B------:R-:W-:-:S04]  /*0710*/  FFMA R2, R7, R2, 0.20012299716472625732 ;  /* 0x3e4ced0b07027423 */ /* 0x000fc80000000002 */
[----:B------:R-:W-:-:S04]  /*0720*/  FFMA R2, R7, R2, -0.24999669194221496582 ;  /* 0xbe7fff2207027423 */ /* 0x000fc80000000002 */
[----:B------:R-:W-:-:S04]  /*0730*/  FFMA R2, R7, R2, 0.33333182334899902344 ;  /* 0x3eaaaa7807027423 */ /* 0x000fc80000000002 */
[----:B------:R-:W-:-:S04]  /*0740*/  FFMA R2, R7, R2, -0.5 ;  /* 0xbf00000007027423 */ /* 0x000fc80000000002 */
[C---:B------:R-:W-:Y:S02]  /*0750*/  FMUL R10, R7.reuse, R2 ;  /* 0x00000002070a7220 */ /* 0x040fe40000400000 */
[----:B------:R-:W2:Y:S02]  /*0760*/  LDC.64 R2, c[0x0][0x380] ;  /* 0x0000e000ff027b82 */ /* 0x000ea40000000a00 */
[----:B------:R-:W-:Y:S01]  /*0770*/  FFMA R10, R7, R10, R7 ;  /* 0x0000000a070a7223 */ /* 0x000fe20000000007 */
[----:B------:R-:W-:-:S03]  /*0780*/  FFMA R7, R4, R13, +INF ;  /* 0x7f80000004077423 */ /* 0x000fc6000000000d */
[----:B------:R-:W-:Y:S01]  /*0790*/  @!P0 FFMA R7, R11, 0.69314718246459960938, R10 ;  /* 0x3f3172180b078823 */ /* 0x000fe2000000000a */
[----:B------:R-:W-:-:S04]  /*07a0*/  FSETP.NEU.AND P0, PT, R4, RZ, PT ;  /* 0x000000ff0400720b */ /* 0x000fc80003f0d000 */
[----:B------:R-:W-:-:S05]  /*07b0*/  FSEL R7, R7, -INF , P0 ;  /* 0xff80000007077808 */ /* 0x000fca0000000000 */
[----:B01----:R-:W-:-:S07]  /*07c0*/  FADD R4, R6, R7 ;  /* 0x0000000706047221 */ /* 0x003fce0000000000 */
.L_x_17:
[----:B0-----:R-:W-:-:S04]  /*07d0*/  IMAD R11, R5, UR8, R0 ;  /* 0x00000008050b7c24 */ /* 0x001fc8000f8e0200 */
[----:B------:R-:W-:-:S06]  /*07e0*/  IMAD.WIDE R6, R11, 0x4, R8 ;  /* 0x000000040b067825 */ /* 0x000fcc00078e0208 */
[----:B------:R-:W3:Y:S01]  /*07f0*/  LDG.E R7, desc[UR6][R6.64] ;  /* 0x0000000606077981 */ /* 0x000ee2000c1e1900 */
[----:B--2---:R-:W-:Y:S01]  /*0800*/  IMAD.WIDE R10, R11, 0x4, R2 ;  /* 0x000000040b0a7825 */ /* 0x004fe200078e0202 */
[----:B------:R-:W-:-:S04]  /*0810*/  IADD3 R0, PT, PT, R0, UR9, RZ ;  /* 0x0000000900007c10 */ /* 0x000fc8000fffe0ff */
[----:B------:R-:W-:Y:S01]  /*0820*/  ISETP.GE.AND P0, PT, R0, R5, PT ;  /* 0x000000050000720c */ /* 0x000fe20003f06270 */
[----:B---3--:R-:W-:-:S05]  /*0830*/  FADD R13, -R4, R7 ;  /* 0x00000007040d7221 */ /* 0x008fca0000000100 */
[----:B------:R0:W-:Y:S07]  /*0840*/  STG.E desc[UR6][R10.64], R13 ;  /* 0x0000000d0a007986 */ /* 0x0001ee000c101906 */
[----:B------:R-:W-:Y:S05]  /*0850*/  @!P0 BRA `(.L_x_17) ;  /* 0xfffffffc00dc8947 */ /* 0x000fea000383ffff */
[----:B------:R-:W-:Y:S05]  /*0860*/  EXIT ;  /* 0x000000000000794d */ /* 0x000fea0003800000 */
.L_x_18:
        /* <DEDUP_REMOVED lines=9> */
.L_x_20:


//--------------------- .nv.shared.log_softmax_backward --------------------------
	.section	.nv.shared.log_softmax_backward,"aw",@nobits
	.sectionflags	@""
	.align	16
	.zero		1024


//--------------------- .nv.shared.reserved.0     --------------------------
	.section	.nv.shared.reserved.0,"aw",@nobits
	.weak		__nv_reservedSMEM_offset_0_alias
	.size		__nv_reservedSMEM_offset_0_alias, 0, 64
	.other		__nv_reservedSMEM_offset_0_alias,@"STO_CUDA_RESERVED_SHARED STV_DEFAULT"
__nv_reservedSMEM_offset_0_alias:
	.zero		0
	.zero		64


//--------------------- .nv.shared.log_softmax_forward --------------------------
	.section	.nv.shared.log_softmax_forward,"aw",@nobits
	.sectionflags	@""
	.align	16
	.zero		1024


//--------------------- .nv.constant0.log_softmax_backward --------------------------
	.section	.nv.constant0.log_softmax_backward,"a",@progbits
	.sectionflags	@""
	.align	4
.nv.constant0.log_softmax_backward:
	.zero		928


//--------------------- .nv.constant0.log_softmax_forward --------------------------
	.section	.nv.constant0.log_softmax_forward,"a",@progbits
	.sectionflags	@""
	.align	4
.nv.constant0.log_softmax_forward:
	.zero		920


//--------------------- SYMBOLS --------------------------

	.type		.nv.reservedSmem.offset0,@object
	.size		.nv.reservedSmem.offset0,0x4
	.type		.nv.reservedSmem.cap,@object
	.size		.nv.reservedSmem.cap,0x4
